//
// Generated by NVIDIA NVVM Compiler
//
// Compiler Build ID: CL-36424714
// Cuda compilation tools, release 13.0, V13.0.88
// Based on NVVM 20.0.0
//

.version 9.0
.target sm_100
.address_size 64

	// .globl	_Z31matrixMulKernel_1thread1elementiiiPKfS0_Pf
.extern .shared .align 16 .b8 As_Bs[];

.visible .entry _Z31matrixMulKernel_1thread1elementiiiPKfS0_Pf(
	.param .u32 _Z31matrixMulKernel_1thread1elementiiiPKfS0_Pf_param_0,
	.param .u32 _Z31matrixMulKernel_1thread1elementiiiPKfS0_Pf_param_1,
	.param .u32 _Z31matrixMulKernel_1thread1elementiiiPKfS0_Pf_param_2,
	.param .u64 .ptr .align 1 _Z31matrixMulKernel_1thread1elementiiiPKfS0_Pf_param_3,
	.param .u64 .ptr .align 1 _Z31matrixMulKernel_1thread1elementiiiPKfS0_Pf_param_4,
	.param .u64 .ptr .align 1 _Z31matrixMulKernel_1thread1elementiiiPKfS0_Pf_param_5
)
{
	.reg .pred 	%p<13>;
	.reg .b32 	%r<92>;
	.reg .b32 	%f<68>;
	.reg .b64 	%rd<69>;

	ld.param.u32 	%r46, [_Z31matrixMulKernel_1thread1elementiiiPKfS0_Pf_param_0];
	ld.param.u32 	%r44, [_Z31matrixMulKernel_1thread1elementiiiPKfS0_Pf_param_1];
	ld.param.u32 	%r45, [_Z31matrixMulKernel_1thread1elementiiiPKfS0_Pf_param_2];
	ld.param.u64 	%rd4, [_Z31matrixMulKernel_1thread1elementiiiPKfS0_Pf_param_3];
	ld.param.u64 	%rd5, [_Z31matrixMulKernel_1thread1elementiiiPKfS0_Pf_param_4];
	ld.param.u64 	%rd3, [_Z31matrixMulKernel_1thread1elementiiiPKfS0_Pf_param_5];
	cvta.to.global.u64 	%rd1, %rd5;
	cvta.to.global.u64 	%rd2, %rd4;
	mov.u32 	%r47, %ctaid.y;
	mov.u32 	%r48, %ntid.y;
	mov.u32 	%r49, %tid.y;
	mad.lo.s32 	%r1, %r47, %r48, %r49;
	mov.u32 	%r50, %ctaid.x;
	mov.u32 	%r51, %ntid.x;
	mul.lo.s32 	%r2, %r50, %r51;
	mov.u32 	%r3, %tid.x;
	add.s32 	%r4, %r2, %r3;
	setp.ge.u32 	%p1, %r1, %r46;
	setp.ge.u32 	%p2, %r4, %r45;
	or.pred  	%p3, %p1, %p2;
	@%p3 bra 	$L__BB0_14;
	setp.eq.s32 	%p4, %r44, 0;
	mov.f32 	%f67, 0f00000000;
	@%p4 bra 	$L__BB0_13;
	mul.lo.s32 	%r5, %r44, %r1;
	and.b32  	%r6, %r44, 7;
	setp.lt.u32 	%p5, %r44, 8;
	mov.f32 	%f67, 0f00000000;
	mov.b32 	%r90, 0;
	@%p5 bra 	$L__BB0_5;
	and.b32  	%r90, %r44, -8;
	neg.s32 	%r88, %r90;
	add.s32 	%r53, %r3, %r45;
	add.s32 	%r87, %r53, %r2;
	shl.b32 	%r10, %r45, 3;
	shl.b32 	%r54, %r45, 1;
	add.s32 	%r86, %r4, %r54;
	mad.lo.s32 	%r85, %r45, 3, %r4;
	shl.b32 	%r55, %r45, 2;
	add.s32 	%r84, %r4, %r55;
	mad.lo.s32 	%r83, %r45, 5, %r4;
	mad.lo.s32 	%r82, %r45, 6, %r4;
	mad.lo.s32 	%r81, %r45, 7, %r4;
	add.s32 	%r79, %r5, 3;
	mov.f32 	%f67, 0f00000000;
	mov.u32 	%r80, %r4;
$L__BB0_4:
	.pragma "nounroll";
	add.s32 	%r56, %r79, -3;
	mul.wide.u32 	%rd6, %r56, 4;
	add.s64 	%rd7, %rd2, %rd6;
	ld.global.f32 	%f17, [%rd7];
	mul.wide.u32 	%rd8, %r80, 4;
	add.s64 	%rd9, %rd1, %rd8;
	ld.global.f32 	%f18, [%rd9];
	fma.rn.f32 	%f19, %f17, %f18, %f67;
	add.s32 	%r57, %r79, -2;
	mul.wide.u32 	%rd10, %r57, 4;
	add.s64 	%rd11, %rd2, %rd10;
	ld.global.f32 	%f20, [%rd11];
	mul.wide.u32 	%rd12, %r87, 4;
	add.s64 	%rd13, %rd1, %rd12;
	ld.global.f32 	%f21, [%rd13];
	fma.rn.f32 	%f22, %f20, %f21, %f19;
	add.s32 	%r58, %r79, -1;
	mul.wide.u32 	%rd14, %r58, 4;
	add.s64 	%rd15, %rd2, %rd14;
	ld.global.f32 	%f23, [%rd15];
	mul.wide.u32 	%rd16, %r86, 4;
	add.s64 	%rd17, %rd1, %rd16;
	ld.global.f32 	%f24, [%rd17];
	fma.rn.f32 	%f25, %f23, %f24, %f22;
	add.s32 	%r59, %r79, 4;
	mul.wide.u32 	%rd18, %r79, 4;
	add.s64 	%rd19, %rd2, %rd18;
	ld.global.f32 	%f26, [%rd19];
	mul.wide.u32 	%rd20, %r85, 4;
	add.s64 	%rd21, %rd1, %rd20;
	ld.global.f32 	%f27, [%rd21];
	fma.rn.f32 	%f28, %f26, %f27, %f25;
	add.s32 	%r60, %r79, 1;
	mul.wide.u32 	%rd22, %r60, 4;
	add.s64 	%rd23, %rd2, %rd22;
	ld.global.f32 	%f29, [%rd23];
	mul.wide.u32 	%rd24, %r84, 4;
	add.s64 	%rd25, %rd1, %rd24;
	ld.global.f32 	%f30, [%rd25];
	fma.rn.f32 	%f31, %f29, %f30, %f28;
	add.s32 	%r61, %r79, 2;
	mul.wide.u32 	%rd26, %r61, 4;
	add.s64 	%rd27, %rd2, %rd26;
	ld.global.f32 	%f32, [%rd27];
	mul.wide.u32 	%rd28, %r83, 4;
	add.s64 	%rd29, %rd1, %rd28;
	ld.global.f32 	%f33, [%rd29];
	fma.rn.f32 	%f34, %f32, %f33, %f31;
	add.s32 	%r62, %r79, 3;
	mul.wide.u32 	%rd30, %r62, 4;
	add.s64 	%rd31, %rd2, %rd30;
	ld.global.f32 	%f35, [%rd31];
	mul.wide.u32 	%rd32, %r82, 4;
	add.s64 	%rd33, %rd1, %rd32;
	ld.global.f32 	%f36, [%rd33];
	fma.rn.f32 	%f37, %f35, %f36, %f34;
	mul.wide.u32 	%rd34, %r59, 4;
	add.s64 	%rd35, %rd2, %rd34;
	ld.global.f32 	%f38, [%rd35];
	mul.wide.u32 	%rd36, %r81, 4;
	add.s64 	%rd37, %rd1, %rd36;
	ld.global.f32 	%f39, [%rd37];
	fma.rn.f32 	%f67, %f38, %f39, %f37;
	add.s32 	%r88, %r88, 8;
	add.s32 	%r87, %r87, %r10;
	add.s32 	%r86, %r86, %r10;
	add.s32 	%r85, %r85, %r10;
	add.s32 	%r84, %r84, %r10;
	add.s32 	%r83, %r83, %r10;
	add.s32 	%r82, %r82, %r10;
	add.s32 	%r81, %r81, %r10;
	add.s32 	%r80, %r80, %r10;
	add.s32 	%r79, %r79, 8;
	setp.ne.s32 	%p6, %r88, 0;
	@%p6 bra 	$L__BB0_4;
$L__BB0_5:
	setp.eq.s32 	%p7, %r6, 0;
	@%p7 bra 	$L__BB0_13;
	and.b32  	%r39, %r44, 3;
	setp.lt.u32 	%p8, %r6, 4;
	@%p8 bra 	$L__BB0_8;
	add.s32 	%r63, %r90, %r5;
	mul.wide.u32 	%rd38, %r63, 4;
	add.s64 	%rd39, %rd2, %rd38;
	ld.global.f32 	%f41, [%rd39];
	mad.lo.s32 	%r64, %r90, %r45, %r4;
	mul.wide.u32 	%rd40, %r64, 4;
	add.s64 	%rd41, %rd1, %rd40;
	ld.global.f32 	%f42, [%rd41];
	fma.rn.f32 	%f43, %f41, %f42, %f67;
	add.s32 	%r65, %r63, 1;
	mul.wide.u32 	%rd42, %r65, 4;
	add.s64 	%rd43, %rd2, %rd42;
	ld.global.f32 	%f44, [%rd43];
	add.s32 	%r66, %r64, %r45;
	mul.wide.u32 	%rd44, %r66, 4;
	add.s64 	%rd45, %rd1, %rd44;
	ld.global.f32 	%f45, [%rd45];
	fma.rn.f32 	%f46, %f44, %f45, %f43;
	add.s32 	%r67, %r63, 2;
	mul.wide.u32 	%rd46, %r67, 4;
	add.s64 	%rd47, %rd2, %rd46;
	ld.global.f32 	%f47, [%rd47];
	add.s32 	%r68, %r66, %r45;
	mul.wide.u32 	%rd48, %r68, 4;
	add.s64 	%rd49, %rd1, %rd48;
	ld.global.f32 	%f48, [%rd49];
	fma.rn.f32 	%f49, %f47, %f48, %f46;
	add.s32 	%r69, %r63, 3;
	mul.wide.u32 	%rd50, %r69, 4;
	add.s64 	%rd51, %rd2, %rd50;
	ld.global.f32 	%f50, [%rd51];
	add.s32 	%r70, %r68, %r45;
	mul.wide.u32 	%rd52, %r70, 4;
	add.s64 	%rd53, %rd1, %rd52;
	ld.global.f32 	%f51, [%rd53];
	fma.rn.f32 	%f67, %f50, %f51, %f49;
	add.s32 	%r90, %r90, 4;
$L__BB0_8:
	setp.eq.s32 	%p9, %r39, 0;
	@%p9 bra 	$L__BB0_13;
	setp.eq.s32 	%p10, %r39, 1;
	@%p10 bra 	$L__BB0_11;
	add.s32 	%r71, %r90, %r5;
	mul.wide.u32 	%rd54, %r71, 4;
	add.s64 	%rd55, %rd2, %rd54;
	ld.global.f32 	%f53, [%rd55];
	mad.lo.s32 	%r72, %r90, %r45, %r4;
	mul.wide.u32 	%rd56, %r72, 4;
	add.s64 	%rd57, %rd1, %rd56;
	ld.global.f32 	%f54, [%rd57];
	fma.rn.f32 	%f55, %f53, %f54, %f67;
	add.s32 	%r73, %r71, 1;
	mul.wide.u32 	%rd58, %r73, 4;
	add.s64 	%rd59, %rd2, %rd58;
	ld.global.f32 	%f56, [%rd59];
	add.s32 	%r74, %r72, %r45;
	mul.wide.u32 	%rd60, %r74, 4;
	add.s64 	%rd61, %rd1, %rd60;
	ld.global.f32 	%f57, [%rd61];
	fma.rn.f32 	%f67, %f56, %f57, %f55;
	add.s32 	%r90, %r90, 2;
$L__BB0_11:
	and.b32  	%r75, %r44, 1;
	setp.eq.b32 	%p11, %r75, 1;
	not.pred 	%p12, %p11;
	@%p12 bra 	$L__BB0_13;
	add.s32 	%r76, %r90, %r5;
	mul.wide.u32 	%rd62, %r76, 4;
	add.s64 	%rd63, %rd2, %rd62;
	ld.global.f32 	%f58, [%rd63];
	mad.lo.s32 	%r77, %r90, %r45, %r4;
	mul.wide.u32 	%rd64, %r77, 4;
	add.s64 	%rd65, %rd1, %rd64;
	ld.global.f32 	%f59, [%rd65];
	fma.rn.f32 	%f67, %f58, %f59, %f67;
$L__BB0_13:
	mad.lo.s32 	%r78, %r45, %r1, %r4;
	cvta.to.global.u64 	%rd66, %rd3;
	mul.wide.u32 	%rd67, %r78, 4;
	add.s64 	%rd68, %rd66, %rd67;
	st.global.f32 	[%rd68], %f67;
$L__BB0_14:
	ret;

}
	// .globl	_Z21matrixMulKernel_tilediiiPKfS0_Pfjj
.visible .entry _Z21matrixMulKernel_tilediiiPKfS0_Pfjj(
	.param .u32 _Z21matrixMulKernel_tilediiiPKfS0_Pfjj_param_0,
	.param .u32 _Z21matrixMulKernel_tilediiiPKfS0_Pfjj_param_1,
	.param .u32 _Z21matrixMulKernel_tilediiiPKfS0_Pfjj_param_2,
	.param .u64 .ptr .align 1 _Z21matrixMulKernel_tilediiiPKfS0_Pfjj_param_3,
	.param .u64 .ptr .align 1 _Z21matrixMulKernel_tilediiiPKfS0_Pfjj_param_4,
	.param .u64 .ptr .align 1 _Z21matrixMulKernel_tilediiiPKfS0_Pfjj_param_5,
	.param .u32 _Z21matrixMulKernel_tilediiiPKfS0_Pfjj_param_6,
	.param .u32 _Z21matrixMulKernel_tilediiiPKfS0_Pfjj_param_7
)
{
	.reg .pred 	%p<13>;
	.reg .b32 	%r<46>;
	.reg .b32 	%f<111>;
	.reg .b64 	%rd<13>;

	ld.param.u32 	%r24, [_Z21matrixMulKernel_tilediiiPKfS0_Pfjj_param_0];
	ld.param.u32 	%r25, [_Z21matrixMulKernel_tilediiiPKfS0_Pfjj_param_1];
	ld.param.u32 	%r26, [_Z21matrixMulKernel_tilediiiPKfS0_Pfjj_param_2];
	ld.param.u64 	%rd4, [_Z21matrixMulKernel_tilediiiPKfS0_Pfjj_param_3];
	ld.param.u64 	%rd5, [_Z21matrixMulKernel_tilediiiPKfS0_Pfjj_param_4];
	ld.param.u64 	%rd6, [_Z21matrixMulKernel_tilediiiPKfS0_Pfjj_param_5];
	ld.param.u32 	%r27, [_Z21matrixMulKernel_tilediiiPKfS0_Pfjj_param_6];
	mov.u32 	%r28, %ctaid.y;
	mov.u32 	%r29, %ntid.y;
	mov.u32 	%r43, %tid.y;
	mad.lo.s32 	%r2, %r28, %r29, %r43;
	mov.u32 	%r30, %ctaid.x;
	mov.u32 	%r31, %ntid.x;
	mov.u32 	%r41, %tid.x;
	mad.lo.s32 	%r4, %r30, %r31, %r41;
	cvt.rn.f32.s32 	%f7, %r25;
	mul.f32 	%f8, %f7, 0f3D000000;
	cvt.rpi.f32.f32 	%f9, %f8;
	cvt.rzi.s32.f32 	%r5, %f9;
	setp.lt.s32 	%p2, %r5, 1;
	@%p2 bra 	$L__BB1_9;
	shr.u32 	%r32, %r27, 2;
	mov.u32 	%r33, As_Bs;
	add.s32 	%r34, %r33, %r32;
	cvta.to.global.u64 	%rd7, %rd6;
	setp.lt.u32 	%p3, %r2, %r24;
	shl.b32 	%r35, %r43, 5;
	add.s32 	%r36, %r35, %r41;
	shl.b32 	%r37, %r36, 2;
	add.s32 	%r6, %r33, %r37;
	setp.lt.u32 	%p4, %r4, %r26;
	add.s32 	%r7, %r6, %r32;
	and.pred  	%p1, %p3, %p4;
	mad.lo.s32 	%r38, %r26, %r2, %r4;
	mul.wide.u32 	%rd8, %r38, 4;
	add.s64 	%rd1, %rd7, %rd8;
	shl.b32 	%r39, %r43, 7;
	add.s32 	%r8, %r33, %r39;
	shl.b32 	%r40, %r41, 2;
	add.s32 	%r9, %r34, %r40;
	neg.s32 	%r45, %r5;
	mad.lo.s32 	%r44, %r43, %r26, %r4;
	shl.b32 	%r12, %r26, 5;
	mad.lo.s32 	%r42, %r25, %r2, %r41;
	cvta.to.global.u64 	%rd2, %rd4;
	cvta.to.global.u64 	%rd3, %rd5;
	mov.f32 	%f108, 0f00000000;
	not.pred 	%p11, %p1;
$L__BB1_2:
	setp.ge.u32 	%p5, %r2, %r24;
	setp.ge.u32 	%p6, %r41, %r25;
	mov.f32 	%f109, 0f00000000;
	or.pred  	%p7, %p5, %p6;
	@%p7 bra 	$L__BB1_4;
	mul.wide.u32 	%rd9, %r42, 4;
	add.s64 	%rd10, %rd2, %rd9;
	ld.global.f32 	%f109, [%rd10];
$L__BB1_4:
	setp.ge.u32 	%p8, %r4, %r26;
	st.shared.f32 	[%r6], %f109;
	setp.ge.u32 	%p9, %r43, %r25;
	mov.f32 	%f110, 0f00000000;
	or.pred  	%p10, %p8, %p9;
	@%p10 bra 	$L__BB1_6;
	mul.wide.u32 	%rd11, %r44, 4;
	add.s64 	%rd12, %rd3, %rd11;
	ld.global.f32 	%f110, [%rd12];
$L__BB1_6:
	st.shared.f32 	[%r7], %f110;
	bar.sync 	0;
	ld.shared.v4.f32 	{%f13, %f14, %f15, %f16}, [%r8];
	ld.shared.f32 	%f17, [%r9];
	fma.rn.f32 	%f18, %f13, %f17, %f108;
	ld.shared.f32 	%f19, [%r9+128];
	fma.rn.f32 	%f20, %f14, %f19, %f18;
	ld.shared.f32 	%f21, [%r9+256];
	fma.rn.f32 	%f22, %f15, %f21, %f20;
	ld.shared.f32 	%f23, [%r9+384];
	fma.rn.f32 	%f24, %f16, %f23, %f22;
	ld.shared.v4.f32 	{%f25, %f26, %f27, %f28}, [%r8+16];
	ld.shared.f32 	%f29, [%r9+512];
	fma.rn.f32 	%f30, %f25, %f29, %f24;
	ld.shared.f32 	%f31, [%r9+640];
	fma.rn.f32 	%f32, %f26, %f31, %f30;
	ld.shared.f32 	%f33, [%r9+768];
	fma.rn.f32 	%f34, %f27, %f33, %f32;
	ld.shared.f32 	%f35, [%r9+896];
	fma.rn.f32 	%f36, %f28, %f35, %f34;
	ld.shared.v4.f32 	{%f37, %f38, %f39, %f40}, [%r8+32];
	ld.shared.f32 	%f41, [%r9+1024];
	fma.rn.f32 	%f42, %f37, %f41, %f36;
	ld.shared.f32 	%f43, [%r9+1152];
	fma.rn.f32 	%f44, %f38, %f43, %f42;
	ld.shared.f32 	%f45, [%r9+1280];
	fma.rn.f32 	%f46, %f39, %f45, %f44;
	ld.shared.f32 	%f47, [%r9+1408];
	fma.rn.f32 	%f48, %f40, %f47, %f46;
	ld.shared.v4.f32 	{%f49, %f50, %f51, %f52}, [%r8+48];
	ld.shared.f32 	%f53, [%r9+1536];
	fma.rn.f32 	%f54, %f49, %f53, %f48;
	ld.shared.f32 	%f55, [%r9+1664];
	fma.rn.f32 	%f56, %f50, %f55, %f54;
	ld.shared.f32 	%f57, [%r9+1792];
	fma.rn.f32 	%f58, %f51, %f57, %f56;
	ld.shared.f32 	%f59, [%r9+1920];
	fma.rn.f32 	%f60, %f52, %f59, %f58;
	ld.shared.v4.f32 	{%f61, %f62, %f63, %f64}, [%r8+64];
	ld.shared.f32 	%f65, [%r9+2048];
	fma.rn.f32 	%f66, %f61, %f65, %f60;
	ld.shared.f32 	%f67, [%r9+2176];
	fma.rn.f32 	%f68, %f62, %f67, %f66;
	ld.shared.f32 	%f69, [%r9+2304];
	fma.rn.f32 	%f70, %f63, %f69, %f68;
	ld.shared.f32 	%f71, [%r9+2432];
	fma.rn.f32 	%f72, %f64, %f71, %f70;
	ld.shared.v4.f32 	{%f73, %f74, %f75, %f76}, [%r8+80];
	ld.shared.f32 	%f77, [%r9+2560];
	fma.rn.f32 	%f78, %f73, %f77, %f72;
	ld.shared.f32 	%f79, [%r9+2688];
	fma.rn.f32 	%f80, %f74, %f79, %f78;
	ld.shared.f32 	%f81, [%r9+2816];
	fma.rn.f32 	%f82, %f75, %f81, %f80;
	ld.shared.f32 	%f83, [%r9+2944];
	fma.rn.f32 	%f84, %f76, %f83, %f82;
	ld.shared.v4.f32 	{%f85, %f86, %f87, %f88}, [%r8+96];
	ld.shared.f32 	%f89, [%r9+3072];
	fma.rn.f32 	%f90, %f85, %f89, %f84;
	ld.shared.f32 	%f91, [%r9+3200];
	fma.rn.f32 	%f92, %f86, %f91, %f90;
	ld.shared.f32 	%f93, [%r9+3328];
	fma.rn.f32 	%f94, %f87, %f93, %f92;
	ld.shared.f32 	%f95, [%r9+3456];
	fma.rn.f32 	%f96, %f88, %f95, %f94;
	ld.shared.v4.f32 	{%f97, %f98, %f99, %f100}, [%r8+112];
	ld.shared.f32 	%f101, [%r9+3584];
	fma.rn.f32 	%f102, %f97, %f101, %f96;
	ld.shared.f32 	%f103, [%r9+3712];
	fma.rn.f32 	%f104, %f98, %f103, %f102;
	ld.shared.f32 	%f105, [%r9+3840];
	fma.rn.f32 	%f106, %f99, %f105, %f104;
	ld.shared.f32 	%f107, [%r9+3968];
	fma.rn.f32 	%f108, %f100, %f107, %f106;
	bar.sync 	0;
	@%p11 bra 	$L__BB1_8;
	st.global.f32 	[%rd1], %f108;
$L__BB1_8:
	add.s32 	%r45, %r45, 1;
	setp.ne.s32 	%p12, %r45, 0;
	add.s32 	%r44, %r44, %r12;
	add.s32 	%r43, %r43, 32;
	add.s32 	%r42, %r42, 32;
	add.s32 	%r41, %r41, 32;
	@%p12 bra 	$L__BB1_2;
$L__BB1_9:
	ret;

}


// ===== COMPILED SASS (sm_100) =====

	.target	sm_100

	.elftype	@"ET_EXEC"


//--------------------- .note.nv.tkinfo           --------------------------
	.section	.note.nv.tkinfo,"",@"SHT_NOTE"
	.sectionflags	@"SHF_NOTE_NV_TKINFO"
	.tkinfo
        /*0018*/ 	.word	0x00000002
        /*0030*/ 	.string	""
        /*0030*/ 	.string	"ptxas"
        /*0030*/ 	.string	"Cuda compilation tools, release 13.0, V13.0.88"
        /*0030*/ 	.string	"Build cuda_13.0.r13.0/compiler.36424714_0"
        /*0030*/ 	.string	"-arch sm_100 -m 64 "



//--------------------- .note.nv.cuinfo           --------------------------
	.section	.note.nv.cuinfo,"",@"SHT_NOTE"
	.sectionflags	@"SHF_NOTE_NV_CUINFO"
        /*0018*/ 	.short	0x0002
        /*001a*/ 	.short	0x0064
        /*001c*/ 	.short	0x0082
	.zero		2


//--------------------- .nv.info                  --------------------------
	.section	.nv.info,"",@"SHT_CUDA_INFO"
	.align	4


	//----- nvinfo : EIATTR_REGCOUNT
	.align		4
        /*0000*/ 	.byte	0x04, 0x2f
        /*0002*/ 	.short	(.L_1 - .L_0)
	.align		4
.L_0:
        /*0004*/ 	.word	index@(_Z31matrixMulKernel_1thread1elementiiiPKfS0_Pf)
        /*0008*/ 	.word	0x00000020


	//----- nvinfo : EIATTR_FRAME_SIZE
	.align		4
.L_1:
        /*000c*/ 	.byte	0x04, 0x11
        /*000e*/ 	.short	(.L_3 - .L_2)
	.align		4
.L_2:
        /*0010*/ 	.word	index@(_Z31matrixMulKernel_1thread1elementiiiPKfS0_Pf)
        /*0014*/ 	.word	0x00000000


	//----- nvinfo : EIATTR_REGCOUNT
	.align		4
.L_3:
        /*0018*/ 	.byte	0x04, 0x2f
        /*001a*/ 	.short	(.L_5 - .L_4)
	.align		4
.L_4:
        /*001c*/ 	.word	index@(_Z21matrixMulKernel_tilediiiPKfS0_Pfjj)
        /*0020*/ 	.word	0x0000001f


	//----- nvinfo : EIATTR_FRAME_SIZE
	.align		4
.L_5:
        /*0024*/ 	.byte	0x04, 0x11
        /*0026*/ 	.short	(.L_7 - .L_6)
	.align		4
.L_6:
        /*0028*/ 	.word	index@(_Z21matrixMulKernel_tilediiiPKfS0_Pfjj)
        /*002c*/ 	.word	0x00000000


	//----- nvinfo : EIATTR_MIN_STACK_SIZE
	.align		4
.L_7:
        /*0030*/ 	.byte	0x04, 0x12
        /*0032*/ 	.short	(.L_9 - .L_8)
	.align		4
.L_8:
        /*0034*/ 	.word	index@(_Z21matrixMulKernel_tilediiiPKfS0_Pfjj)
        /*0038*/ 	.word	0x00000000


	//----- nvinfo : EIATTR_MIN_STACK_SIZE
	.align		4
.L_9:
        /*003c*/ 	.byte	0x04, 0x12
        /*003e*/ 	.short	(.L_11 - .L_10)
	.align		4
.L_10:
        /*0040*/ 	.word	index@(_Z31matrixMulKernel_1thread1elementiiiPKfS0_Pf)
        /*0044*/ 	.word	0x00000000
.L_11:


//--------------------- .nv.compat                --------------------------
	.section	.nv.compat,"",@"SHT_CUDA_COMPAT_INFO"
	.align	4
        /*0000*/ 	.byte	0x02, 0x09, 0x00, 0x00, 0x02, 0x02, 0x01, 0x00, 0x02, 0x05, 0x05, 0x00, 0x03, 0x07, 0x01, 0x01
        /*0010*/ 	.byte	0x02, 0x03, 0x00, 0x00, 0x02, 0x06, 0x01, 0x00, 0x04, 0x0b, 0x08, 0x00, 0x09, 0x00, 0x00, 0x00
        /*0020*/ 	.byte	0x00, 0x00, 0x00, 0x00


//--------------------- .nv.info._Z21matrixMulKernel_tilediiiPKfS0_Pfjj --------------------------
	.section	.nv.info._Z21matrixMulKernel_tilediiiPKfS0_Pfjj,"",@"SHT_CUDA_INFO"
	.sectionflags	@""
	.align	4


	//----- nvinfo : EIATTR_CUDA_API_VERSION
	.align		4
        /*0000*/ 	.byte	0x04, 0x37
        /*0002*/ 	.short	(.L_13 - .L_12)
.L_12:
        /*0004*/ 	.word	0x00000082


	//----- nvinfo : EIATTR_KPARAM_INFO
	.align		4
.L_13:
        /*0008*/ 	.byte	0x04, 0x17
        /*000a*/ 	.short	(.L_15 - .L_14)
.L_14:
        /*000c*/ 	.word	0x00000000
        /*0010*/ 	.short	0x0007
        /*0012*/ 	.short	0x002c
        /*0014*/ 	.byte	0x00, 0xf0, 0x11, 0x00


	//----- nvinfo : EIATTR_KPARAM_INFO
	.align		4
.L_15:
        /*0018*/ 	.byte	0x04, 0x17
        /*001a*/ 	.short	(.L_17 - .L_16)
.L_16:
        /*001c*/ 	.word	0x00000000
        /*0020*/ 	.short	0x0006
        /*0022*/ 	.short	0x0028
        /*0024*/ 	.byte	0x00, 0xf0, 0x11, 0x00


	//----- nvinfo : EIATTR_KPARAM_INFO
	.align		4
.L_17:
        /*0028*/ 	.byte	0x04, 0x17
        /*002a*/ 	.short	(.L_19 - .L_18)
.L_18:
        /*002c*/ 	.word	0x00000000
        /*0030*/ 	.short	0x0005
        /*0032*/ 	.short	0x0020
        /*0034*/ 	.byte	0x00, 0xf5, 0x21, 0x00


	//----- nvinfo : EIATTR_KPARAM_INFO
	.align		4
.L_19:
        /*0038*/ 	.byte	0x04, 0x17
        /*003a*/ 	.short	(.L_21 - .L_20)
.L_20:
        /*003c*/ 	.word	0x00000000
        /*0040*/ 	.short	0x0004
        /*0042*/ 	.short	0x0018
        /*0044*/ 	.byte	0x00, 0xf5, 0x21, 0x00


	//----- nvinfo : EIATTR_KPARAM_INFO
	.align		4
.L_21:
        /*0048*/ 	.byte	0x04, 0x17
        /*004a*/ 	.short	(.L_23 - .L_22)
.L_22:
        /*004c*/ 	.word	0x00000000
        /*0050*/ 	.short	0x0003
        /*0052*/ 	.short	0x0010
        /*0054*/ 	.byte	0x00, 0xf5, 0x21, 0x00


	//----- nvinfo : EIATTR_KPARAM_INFO
	.align		4
.L_23:
        /*0058*/ 	.byte	0x04, 0x17
        /*005a*/ 	.short	(.L_25 - .L_24)
.L_24:
        /*005c*/ 	.word	0x00000000
        /*0060*/ 	.short	0x0002
        /*0062*/ 	.short	0x0008
        /*0064*/ 	.byte	0x00, 0xf0, 0x11, 0x00


	//----- nvinfo : EIATTR_KPARAM_INFO
	.align		4
.L_25:
        /*0068*/ 	.byte	0x04, 0x17
        /*006a*/ 	.short	(.L_27 - .L_26)
.L_26:
        /*006c*/ 	.word	0x00000000
        /*0070*/ 	.short	0x0001
        /*0072*/ 	.short	0x0004
        /*0074*/ 	.byte	0x00, 0xf0, 0x11, 0x00


	//----- nvinfo : EIATTR_KPARAM_INFO
	.align		4
.L_27:
        /*0078*/ 	.byte	0x04, 0x17
        /*007a*/ 	.short	(.L_29 - .L_28)
.L_28:
        /*007c*/ 	.word	0x00000000
        /*0080*/ 	.short	0x0000
        /*0082*/ 	.short	0x0000
        /*0084*/ 	.byte	0x00, 0xf0, 0x11, 0x00


	//----- nvinfo : EIATTR_SPARSE_MMA_MASK
	.align		4
.L_29:
        /*0088*/ 	.byte	0x03, 0x50
        /*008a*/ 	.short	0x0000


	//----- nvinfo : EIATTR_MAXREG_COUNT
	.align		4
        /*008c*/ 	.byte	0x03, 0x1b
        /*008e*/ 	.short	0x00ff


	//----- nvinfo : EIATTR_NUM_BARRIERS
	.align		4
        /*0090*/ 	.byte	0x02, 0x4c
        /*0092*/ 	.byte	0x01
	.zero		1


	//----- nvinfo : EIATTR_MERCURY_ISA_VERSION
	.align		4
        /*0094*/ 	.byte	0x03, 0x5f
        /*0096*/ 	.short	0x0101


	//----- nvinfo : EIATTR_VRC_CTA_INIT_COUNT
	.align		4
        /*0098*/ 	.byte	0x02, 0x4a
	.zero		1
	.zero		1


	//----- nvinfo : EIATTR_EXIT_INSTR_OFFSETS
	.align		4
        /*009c*/ 	.byte	0x04, 0x1c
        /*009e*/ 	.short	(.L_31 - .L_30)


	//   ....[0]....
.L_30:
        /*00a0*/ 	.word	0x000000c0


	//   ....[1]....
        /*00a4*/ 	.word	0x00000870


	//----- nvinfo : EIATTR_CBANK_PARAM_SIZE
	.align		4
.L_31:
        /*00a8*/ 	.byte	0x03, 0x19
        /*00aa*/ 	.short	0x0030


	//----- nvinfo : EIATTR_PARAM_CBANK
	.align		4
        /*00ac*/ 	.byte	0x04, 0x0a
        /*00ae*/ 	.short	(.L_33 - .L_32)
	.align		4
.L_32:
        /*00b0*/ 	.word	index@(.nv.constant0._Z21matrixMulKernel_tilediiiPKfS0_Pfjj)
        /*00b4*/ 	.short	0x0380
        /*00b6*/ 	.short	0x0030


	//----- nvinfo : EIATTR_SW_WAR
	.align		4
.L_33:
        /*00b8*/ 	.byte	0x04, 0x36
        /*00ba*/ 	.short	(.L_35 - .L_34)
.L_34:
        /*00bc*/ 	.word	0x00000008
.L_35:


//--------------------- .nv.info._Z31matrixMulKernel_1thread1elementiiiPKfS0_Pf --------------------------
	.section	.nv.info._Z31matrixMulKernel_1thread1elementiiiPKfS0_Pf,"",@"SHT_CUDA_INFO"
	.sectionflags	@""
	.align	4


	//----- nvinfo : EIATTR_CUDA_API_VERSION
	.align		4
        /*0000*/ 	.byte	0x04, 0x37
        /*0002*/ 	.short	(.L_37 - .L_36)
.L_36:
        /*0004*/ 	.word	0x00000082


	//----- nvinfo : EIATTR_KPARAM_INFO
	.align		4
.L_37:
        /*0008*/ 	.byte	0x04, 0x17
        /*000a*/ 	.short	(.L_39 - .L_38)
.L_38:
        /*000c*/ 	.word	0x00000000
        /*0010*/ 	.short	0x0005
        /*0012*/ 	.short	0x0020
        /*0014*/ 	.byte	0x00, 0xf5, 0x21, 0x00


	//----- nvinfo : EIATTR_KPARAM_INFO
	.align		4
.L_39:
        /*0018*/ 	.byte	0x04, 0x17
        /*001a*/ 	.short	(.L_41 - .L_40)
.L_40:
        /*001c*/ 	.word	0x00000000
        /*0020*/ 	.short	0x0004
        /*0022*/ 	.short	0x0018
        /*0024*/ 	.byte	0x00, 0xf5, 0x21, 0x00


	//----- nvinfo : EIATTR_KPARAM_INFO
	.align		4
.L_41:
        /*0028*/ 	.byte	0x04, 0x17
        /*002a*/ 	.short	(.L_43 - .L_42)
.L_42:
        /*002c*/ 	.word	0x00000000
        /*0030*/ 	.short	0x0003
        /*0032*/ 	.short	0x0010
        /*0034*/ 	.byte	0x00, 0xf5, 0x21, 0x00


	//----- nvinfo : EIATTR_KPARAM_INFO
	.align		4
.L_43:
        /*0038*/ 	.byte	0x04, 0x17
        /*003a*/ 	.short	(.L_45 - .L_44)
.L_44:
        /*003c*/ 	.word	0x00000000
        /*0040*/ 	.short	0x0002
        /*0042*/ 	.short	0x0008
        /*0044*/ 	.byte	0x00, 0xf0, 0x11, 0x00


	//----- nvinfo : EIATTR_KPARAM_INFO
	.align		4
.L_45:
        /*0048*/ 	.byte	0x04, 0x17
        /*004a*/ 	.short	(.L_47 - .L_46)
.L_46:
        /*004c*/ 	.word	0x00000000
        /*0050*/ 	.short	0x0001
        /*0052*/ 	.short	0x0004
        /*0054*/ 	.byte	0x00, 0xf0, 0x11, 0x00


	//----- nvinfo : EIATTR_KPARAM_INFO
	.align		4
.L_47:
        /*0058*/ 	.byte	0x04, 0x17
        /*005a*/ 	.short	(.L_49 - .L_48)
.L_48:
        /*005c*/ 	.word	0x00000000
        /*0060*/ 	.short	0x0000
        /*0062*/ 	.short	0x0000
        /*0064*/ 	.byte	0x00, 0xf0, 0x11, 0x00


	//----- nvinfo : EIATTR_SPARSE_MMA_MASK
	.align		4
.L_49:
        /*0068*/ 	.byte	0x03, 0x50
        /*006a*/ 	.short	0x0000


	//----- nvinfo : EIATTR_MAXREG_COUNT
	.align		4
        /*006c*/ 	.byte	0x03, 0x1b
        /*006e*/ 	.short	0x00ff


	//----- nvinfo : EIATTR_MERCURY_ISA_VERSION
	.align		4
        /*0070*/ 	.byte	0x03, 0x5f
        /*0072*/ 	.short	0x0101


	//----- nvinfo : EIATTR_VRC_CTA_INIT_COUNT
	.align		4
        /*0074*/ 	.byte	0x02, 0x4a
	.zero		1
	.zero		1


	//----- nvinfo : EIATTR_EXIT_INSTR_OFFSETS
	.align		4
        /*0078*/ 	.byte	0x04, 0x1c
        /*007a*/ 	.short	(.L_51 - .L_50)


	//   ....[0]....
.L_50:
        /*007c*/ 	.word	0x000000e0


	//   ....[1]....
        /*0080*/ 	.word	0x00000a90


	//----- nvinfo : EIATTR_CBANK_PARAM_SIZE
	.align		4
.L_51:
        /*0084*/ 	.byte	0x03, 0x19
        /*0086*/ 	.short	0x0028


	//----- nvinfo : EIATTR_PARAM_CBANK
	.align		4
        /*0088*/ 	.byte	0x04, 0x0a
        /*008a*/ 	.short	(.L_53 - .L_52)
	.align		4
.L_52:
        /*008c*/ 	.word	index@(.nv.constant0._Z31matrixMulKernel_1thread1elementiiiPKfS0_Pf)
        /*0090*/ 	.short	0x0380
        /*0092*/ 	.short	0x0028


	//----- nvinfo : EIATTR_SW_WAR
	.align		4
.L_53:
        /*0094*/ 	.byte	0x04, 0x36
        /*0096*/ 	.short	(.L_55 - .L_54)
.L_54:
        /*0098*/ 	.word	0x00000008
.L_55:


//--------------------- .nv.callgraph             --------------------------
	.section	.nv.callgraph,"",@"SHT_CUDA_CALLGRAPH"
	.align	4
	.sectionentsize	8
	.align		4
        /*0000*/ 	.word	0x00000000
	.align		4
        /*0004*/ 	.word	0xffffffff
	.align		4
        /*0008*/ 	.word	0x00000000
	.align		4
        /*000c*/ 	.word	0xfffffffe
	.align		4
        /*0010*/ 	.word	0x00000000
	.align		4
        /*0014*/ 	.word	0xfffffffd
	.align		4
        /*0018*/ 	.word	0x00000000
	.align		4
        /*001c*/ 	.word	0xfffffffc


//--------------------- .text._Z21matrixMulKernel_tilediiiPKfS0_Pfjj --------------------------
	.section	.text._Z21matrixMulKernel_tilediiiPKfS0_Pfjj,"ax",@progbits
	.align	128
        .global         _Z21matrixMulKernel_tilediiiPKfS0_Pfjj
        .type           _Z21matrixMulKernel_tilediiiPKfS0_Pfjj,@function
        .size           _Z21matrixMulKernel_tilediiiPKfS0_Pfjj,(.L_x_7 - _Z21matrixMulKernel_tilediiiPKfS0_Pfjj)
        .other          _Z21matrixMulKernel_tilediiiPKfS0_Pfjj,@"STO_CUDA_ENTRY STV_DEFAULT"
_Z21matrixMulKernel_tilediiiPKfS0_Pfjj:
.text._Z21matrixMulKernel_tilediiiPKfS0_Pfjj:
[----:B------:R-:W-:Y:S01]  /*0000*/  LDC R1, c[0x0][0x37c] ;  /* 0x0000df00ff017b82 */ /* 0x000fe20000000800 */
[----:B------:R-:W0:Y:S07]  /*0010*/  LDCU UR8, c[0x0][0x384] ;  /* 0x00007080ff0877ac */ /* 0x000e2e0008000800 */
[----:B------:R-:W1:Y:S01]  /*0020*/  LDC R20, c[0x0][0x364] ;  /* 0x0000d900ff147b82 */ /* 0x000e620000000800 */
[----:B------:R-:W2:Y:S01]  /*0030*/  S2R R18, SR_TID.Y ;  /* 0x0000000000127919 */ /* 0x000ea20000002200 */
[----:B------:R-:W3:Y:S06]  /*0040*/  S2R R17, SR_TID.X ;  /* 0x0000000000117919 */ /* 0x000eec0000002100 */
[----:B------:R-:W4:Y:S08]  /*0050*/  LDC R19, c[0x0][0x360] ;  /* 0x0000d800ff137b82 */ /* 0x000f300000000800 */
[----:B------:R-:W1:Y:S01]  /*0060*/  S2UR UR4, SR_CTAID.Y ;  /* 0x00000000000479c3 */ /* 0x000e620000002600 */
[----:B0-----:R-:W-:-:S05]  /*0070*/  I2FP.F32.S32 R0, UR8 ;  /* 0x0000000800007c45 */ /* 0x001fca0008201400 */
[----:B------:R-:W-:Y:S02]  /*0080*/  FMUL R0, R0, 0.03125 ;  /* 0x3d00000000007820 */ /* 0x000fe40000400000 */
[----:B------:R-:W0:Y:S02]  /*0090*/  S2UR UR6, SR_CTAID.X ;  /* 0x00000000000679c3 */ /* 0x000e240000002500 */
[----:B------:R-:W5:Y:S02]  /*00a0*/  F2I.CEIL.NTZ R16, R0 ;  /* 0x0000000000107305 */ /* 0x000f64000020b100 */
[----:B-----5:R-:W-:-:S13]  /*00b0*/  ISETP.GE.AND P0, PT, R16, 0x1, PT ;  /* 0x000000011000780c */ /* 0x020fda0003f06270 */
[----:B0123--:R-:W-:Y:S05]  /*00c0*/  @!P0 EXIT ;  /* 0x000000000000894d */ /* 0x00ffea0003800000 */
[----:B------:R-:W0:Y:S01]  /*00d0*/  S2UR UR5, SR_CgaCtaId ;  /* 0x00000000000579c3 */ /* 0x000e220000008800 */
[----:B------:R-:W1:Y:S01]  /*00e0*/  LDCU UR9, c[0x0][0x388] ;  /* 0x00007100ff0977ac */ /* 0x000e620008000800 */
[----:B------:R-:W-:Y:S01]  /*00f0*/  IMAD R20, R20, UR4, R18 ;  /* 0x0000000414147c24 */ /* 0x000fe2000f8e0212 */
[----:B------:R-:W-:Y:S01]  /*0100*/  LEA R5, R18, R17, 0x5 ;  /* 0x0000001112057211 */ /* 0x000fe200078e28ff */
[--C-:B----4-:R-:W-:Y:S01]  /*0110*/  IMAD R19, R19, UR6, R17.reuse ;  /* 0x0000000613137c24 */ /* 0x110fe2000f8e0211 */
[----:B------:R-:W2:Y:S01]  /*0120*/  LDCU UR10, c[0x0][0x380] ;  /* 0x00007000ff0a77ac */ /* 0x000ea20008000800 */
[----:B------:R-:W-:Y:S01]  /*0130*/  HFMA2 R21, -RZ, RZ, 0, 0 ;  /* 0x00000000ff157431 */ /* 0x000fe200000001ff */
[----:B------:R-:W-:Y:S01]  /*0140*/  IADD3 R16, PT, PT, -R16, RZ, RZ ;  /* 0x000000ff10107210 */ /* 0x000fe20007ffe1ff */
[----:B------:R-:W3:Y:S01]  /*0150*/  LDC R2, c[0x0][0x3a8] ;  /* 0x0000ea00ff027b82 */ /* 0x000ee20000000800 */
[----:B------:R-:W-:Y:S01]  /*0160*/  UMOV UR4, 0x400 ;  /* 0x0000040000047882 */ /* 0x000fe20000000000 */
[C---:B------:R-:W-:Y:S01]  /*0170*/  IMAD R6, R20.reuse, UR8, R17 ;  /* 0x0000000814067c24 */ /* 0x040fe2000f8e0211 */
[----:B------:R-:W4:Y:S01]  /*0180*/  LDCU.64 UR6, c[0x0][0x358] ;  /* 0x00006b00ff0677ac */ /* 0x000f220008000a00 */
[----:B------:R-:W3:Y:S04]  /*0190*/  LDCU.64 UR12, c[0x0][0x380] ;  /* 0x00007000ff0c77ac */ /* 0x000ee80008000a00 */
[----:B------:R-:W5:Y:S01]  /*01a0*/  LDC.64 R22, c[0x0][0x3a0] ;  /* 0x0000e800ff167b82 */ /* 0x000f620000000a00 */
[--C-:B-1----:R-:W-:Y:S01]  /*01b0*/  IMAD R3, R20, UR9, R19.reuse ;  /* 0x0000000914037c24 */ /* 0x102fe2000f8e0213 */
[----:B------:R-:W-:Y:S01]  /*01c0*/  ISETP.GE.U32.AND P0, PT, R19, UR9, PT ;  /* 0x0000000913007c0c */ /* 0x000fe2000bf06070 */
[----:B------:R-:W-:-:S05]  /*01d0*/  IMAD R7, R18, UR9, R19 ;  /* 0x0000000912077c24 */ /* 0x000fca000f8e0213 */
[----:B------:R-:W1:Y:S01]  /*01e0*/  LDC R0, c[0x0][0x388] ;  /* 0x0000e200ff007b82 */ /* 0x000e620000000800 */
[----:B0-----:R-:W-:Y:S01]  /*01f0*/  ULEA UR4, UR5, UR4, 0x18 ;  /* 0x0000000405047291 */ /* 0x001fe2000f8ec0ff */
[----:B--2---:R-:W-:-:S05]  /*0200*/  ISETP.LT.U32.AND P0, PT, R20, UR10, !P0 ;  /* 0x0000000a14007c0c */ /* 0x004fca000c701070 */
[----:B------:R-:W-:Y:S02]  /*0210*/  LEA R5, R5, UR4, 0x2 ;  /* 0x0000000405057c11 */ /* 0x000fe4000f8e10ff */
[C---:B---3--:R-:W-:Y:S02]  /*0220*/  LEA.HI R4, R2.reuse, UR4, RZ, 0x1e ;  /* 0x0000000402047c11 */ /* 0x048fe4000f8ff0ff */
[----:B------:R-:W-:Y:S02]  /*0230*/  LEA.HI R2, R2, R5, RZ, 0x1e ;  /* 0x0000000502027211 */ /* 0x000fe400078ff0ff */
[----:B------:R-:W-:Y:S01]  /*0240*/  LEA R4, R17, R4, 0x2 ;  /* 0x0000000411047211 */ /* 0x000fe200078e10ff */
[----:B-----5:R-:W-:Y:S01]  /*0250*/  IMAD.WIDE.U32 R22, R3, 0x4, R22 ;  /* 0x0000000403167825 */ /* 0x020fe200078e0016 */
[----:B----4-:R-:W-:-:S07]  /*0260*/  LEA R3, R18, UR4, 0x7 ;  /* 0x0000000412037c11 */ /* 0x010fce000f8e38ff */
.L_x_0:
[----:B------:R-:W-:Y:S02]  /*0270*/  ISETP.GE.U32.AND P2, PT, R17, UR13, PT ;  /* 0x0000000d11007c0c */ /* 0x000fe4000bf46070 */
[----:B------:R-:W-:Y:S02]  /*0280*/  ISETP.GE.U32.AND P1, PT, R18, UR13, PT ;  /* 0x0000000d12007c0c */ /* 0x000fe4000bf26070 */
[----:B------:R-:W-:Y:S02]  /*0290*/  ISETP.GE.U32.OR P2, PT, R20, UR12, P2 ;  /* 0x0000000c14007c0c */ /* 0x000fe40009746470 */
[----:B-1----:R-:W-:Y:S02]  /*02a0*/  ISETP.GE.U32.OR P1, PT, R19, R0, P1 ;  /* 0x000000001300720c */ /* 0x002fe40000f26470 */
[----:B------:R-:W-:Y:S02]  /*02b0*/  MOV R24, RZ ;  /* 0x000000ff00187202 */ /* 0x000fe40000000f00 */
[----:B------:R-:W-:-:S07]  /*02c0*/  MOV R27, RZ ;  /* 0x000000ff001b7202 */ /* 0x000fce0000000f00 */
[----:B0-----:R-:W0:Y:S08]  /*02d0*/  @!P2 LDC.64 R10, c[0x0][0x390] ;  /* 0x0000e400ff0aab82 */ /* 0x001e300000000a00 */
[----:B------:R-:W1:Y:S01]  /*02e0*/  @!P1 LDC.64 R8, c[0x0][0x398] ;  /* 0x0000e600ff089b82 */ /* 0x000e620000000a00 */
[----:B0-----:R-:W-:-:S05]  /*02f0*/  @!P2 IMAD.WIDE.U32 R10, R6, 0x4, R10 ;  /* 0x00000004060aa825 */ /* 0x001fca00078e000a */
[----:B------:R-:W2:Y:S01]  /*0300*/  @!P2 LDG.E R24, desc[UR6][R10.64] ;  /* 0x000000060a18a981 */ /* 0x000ea2000c1e1900 */
[----:B-1----:R-:W-:-:S05]  /*0310*/  @!P1 IMAD.WIDE.U32 R8, R7, 0x4, R8 ;  /* 0x0000000407089825 */ /* 0x002fca00078e0008 */
[----:B------:R-:W3:Y:S04]  /*0320*/  @!P1 LDG.E R27, desc[UR6][R8.64] ;  /* 0x00000006081b9981 */ /* 0x000ee8000c1e1900 */
[----:B--2---:R-:W-:Y:S04]  /*0330*/  STS [R5], R24 ;  /* 0x0000001805007388 */ /* 0x004fe80000000800 */
[----:B---3--:R-:W-:Y:S01]  /*0340*/  STS [R2], R27 ;  /* 0x0000001b02007388 */ /* 0x008fe20000000800 */
[----:B------:R-:W-:Y:S06]  /*0350*/  BAR.SYNC.DEFER_BLOCKING 0x0 ;  /* 0x0000000000007b1d */ /* 0x000fec0000010000 */
[----:B------:R-:W-:Y:S04]  /*0360*/  LDS R26, [R4] ;  /* 0x00000000041a7984 */ /* 0x000fe80000000800 */
[----:B------:R-:W0:Y:S04]  /*0370*/  LDS.128 R12, [R3] ;  /* 0x00000000030c7984 */ /* 0x000e280000000c00 */
[----:B------:R-:W1:Y:S04]  /*0380*/  LDS R28, [R4+0x80] ;  /* 0x00008000041c7984 */ /* 0x000e680000000800 */
[----:B------:R-:W2:Y:S04]  /*0390*/  LDS R25, [R4+0x100] ;  /* 0x0001000004197984 */ /* 0x000ea80000000800 */
[----:B------:R-:W-:Y:S04]  /*03a0*/  LDS.128 R8, [R3+0x10] ;  /* 0x0000100003087984 */ /* 0x000fe80000000c00 */
[----:B------:R-:W-:Y:S01]  /*03b0*/  LDS R24, [R4+0x380] ;  /* 0x0003800004187984 */ /* 0x000fe20000000800 */
[----:B0-----:R-:W-:-:S03]  /*03c0*/  FFMA R12, R12, R26, R21 ;  /* 0x0000001a0c0c7223 */ /* 0x001fc60000000015 */
[----:B------:R-:W0:Y:S04]  /*03d0*/  LDS R21, [R4+0x180] ;  /* 0x0001800004157984 */ /* 0x000e280000000800 */
[----:B------:R-:W3:Y:S01]  /*03e0*/  LDS R26, [R4+0x200] ;  /* 0x00020000041a7984 */ /* 0x000ee20000000800 */
[----:B-1----:R-:W-:-:S03]  /*03f0*/  FFMA R13, R13, R28, R12 ;  /* 0x0000001c0d0d7223 */ /* 0x002fc6000000000c */
[----:B------:R-:W1:Y:S01]  /*0400*/  LDS R12, [R4+0x280] ;  /* 0x00028000040c7984 */ /* 0x000e620000000800 */
[----:B--2---:R-:W-:-:S03]  /*0410*/  FFMA R14, R14, R25, R13 ;  /* 0x000000190e0e7223 */ /* 0x004fc6000000000d */
[----:B------:R-:W-:Y:S01]  /*0420*/  LDS R25, [R4+0x400] ;  /* 0x0004000004197984 */ /* 0x000fe20000000800 */
[----:B0-----:R-:W-:-:S03]  /*0430*/  FFMA R15, R15, R21, R14 ;  /* 0x000000150f0f7223 */ /* 0x001fc6000000000e */
[----:B------:R-:W0:Y:S01]  /*0440*/  LDS R21, [R4+0x300] ;  /* 0x0003000004157984 */ /* 0x000e220000000800 */
[----:B---3--:R-:W-:-:S03]  /*0450*/  FFMA R8, R8, R26, R15 ;  /* 0x0000001a08087223 */ /* 0x008fc6000000000f */
[----:B------:R-:W-:Y:S01]  /*0460*/  LDS R26, [R4+0xa00] ;  /* 0x000a0000041a7984 */ /* 0x000fe20000000800 */
[----:B-1----:R-:W-:-:S03]  /*0470*/  FFMA R9, R9, R12, R8 ;  /* 0x0000000c09097223 */ /* 0x002fc60000000008 */
[----:B------:R-:W1:Y:S04]  /*0480*/  LDS.128 R12, [R3+0x20] ;  /* 0x00002000030c7984 */ /* 0x000e680000000c00 */
[----:B------:R-:W2:Y:S01]  /*0490*/  LDS R8, [R4+0x480] ;  /* 0x0004800004087984 */ /* 0x000ea20000000800 */
[----:B0-----:R-:W-:-:S03]  /*04a0*/  FFMA R10, R10, R21, R9 ;  /* 0x000000150a0a7223 */ /* 0x001fc60000000009 */
[----:B------:R-:W0:Y:S01]  /*04b0*/  LDS R21, [R4+0x500] ;  /* 0x0005000004157984 */ /* 0x000e220000000800 */
[----:B------:R-:W-:-:S03]  /*04c0*/  FFMA R11, R11, R24, R10 ;  /* 0x000000180b0b7223 */ /* 0x000fc6000000000a */
[----:B------:R-:W3:Y:S01]  /*04d0*/  LDS R24, [R4+0x580] ;  /* 0x0005800004187984 */ /* 0x000ee20000000800 */
[----:B-1----:R-:W-:-:S03]  /*04e0*/  FFMA R12, R12, R25, R11 ;  /* 0x000000190c0c7223 */ /* 0x002fc6000000000b */
[----:B------:R-:W-:Y:S01]  /*04f0*/  LDS R25, [R4+0x600] ;  /* 0x0006000004197984 */ /* 0x000fe20000000800 */
[----:B--2---:R-:W-:-:S03]  /*0500*/  FFMA R13, R13, R8, R12 ;  /* 0x000000080d0d7223 */ /* 0x004fc6000000000c */
[----:B------:R-:W1:Y:S04]  /*0510*/  LDS.128 R8, [R3+0x30] ;  /* 0x0000300003087984 */ /* 0x000e680000000c00 */
[----:B------:R-:W2:Y:S01]  /*0520*/  LDS R12, [R4+0x680] ;  /* 0x00068000040c7984 */ /* 0x000ea20000000800 */
[----:B0-----:R-:W-:-:S03]  /*0530*/  FFMA R14, R14, R21, R13 ;  /* 0x000000150e0e7223 */ /* 0x001fc6000000000d */
[----:B------:R-:W0:Y:S01]  /*0540*/  LDS R21, [R4+0x700] ;  /* 0x0007000004157984 */ /* 0x000e220000000800 */
[----:B---3--:R-:W-:-:S03]  /*0550*/  FFMA R15, R15, R24, R14 ;  /* 0x000000180f0f7223 */ /* 0x008fc6000000000e */
        /* <DEDUP_REMOVED lines=16> */
[----:B------:R-:W-:Y:S01]  /*0660*/  LDS R21, [R4+0xd00] ;  /* 0x000d000004157984 */ /* 0x000fe20000000800 */
[----:B---3--:R-:W-:-:S03]  /*0670*/  FFMA R15, R15, R24, R14 ;  /* 0x000000180f0f7223 */ /* 0x008fc6000000000e */
[----:B------:R-:W-:Y:S01]  /*0680*/  LDS R24, [R4+0xc80] ;  /* 0x000c800004187984 */ /* 0x000fe20000000800 */
[----:B-1----:R-:W-:-:S03]  /*0690*/  FFMA R26, R8, R26, R15 ;  /* 0x0000001a081a7223 */ /* 0x002fc6000000000f */
[----:B------:R-:W0:Y:S01]  /*06a0*/  LDS R8, [R4+0xb80] ;  /* 0x000b800004087984 */ /* 0x000e220000000800 */
[----:B--2---:R-:W-:-:S03]  /*06b0*/  FFMA R9, R9, R12, R26 ;  /* 0x0000000c09097223 */ /* 0x004fc6000000001a */
[----:B------:R-:W-:Y:S04]  /*06c0*/  LDS R26, [R4+0xc00] ;  /* 0x000c0000041a7984 */ /* 0x000fe80000000800 */
[----:B------:R-:W1:Y:S01]  /*06d0*/  LDS.128 R12, [R3+0x60] ;  /* 0x00006000030c7984 */ /* 0x000e620000000c00 */
[----:B------:R-:W-:-:S03]  /*06e0*/  FFMA R10, R10, R25, R9 ;  /* 0x000000190a0a7223 */ /* 0x000fc60000000009 */
[----:B------:R-:W-:Y:S01]  /*06f0*/  LDS R25, [R4+0xe00] ;  /* 0x000e000004197984 */ /* 0x000fe20000000800 */
[----:B0-----:R-:W-:-:S04]  /*0700*/  FFMA R11, R11, R8, R10 ;  /* 0x000000080b0b7223 */ /* 0x001fc8000000000a */
[----:B-1----:R-:W-:Y:S02]  /*0710*/  FFMA R26, R12, R26, R11 ;  /* 0x0000001a0c1a7223 */ /* 0x002fe4000000000b */
[----:B------:R-:W0:Y:S02]  /*0720*/  LDS R12, [R4+0xd80] ;  /* 0x000d8000040c7984 */ /* 0x000e240000000800 */
[----:B------:R-:W-:Y:S02]  /*0730*/  FFMA R13, R13, R24, R26 ;  /* 0x000000180d0d7223 */ /* 0x000fe4000000001a */
[----:B------:R-:W1:Y:S04]  /*0740*/  LDS.128 R8, [R3+0x70] ;  /* 0x0000700003087984 */ /* 0x000e680000000c00 */
[----:B------:R-:W2:Y:S01]  /*0750*/  LDS R24, [R4+0xe80] ;  /* 0x000e800004187984 */ /* 0x000ea20000000800 */
[----:B------:R-:W-:-:S03]  /*0760*/  FFMA R14, R14, R21, R13 ;  /* 0x000000150e0e7223 */ /* 0x000fc6000000000d */
[----:B------:R-:W3:Y:S04]  /*0770*/  LDS R13, [R4+0xf00] ;  /* 0x000f0000040d7984 */ /* 0x000ee80000000800 */
[----:B------:R-:W4:Y:S01]  /*0780*/  LDS R21, [R4+0xf80] ;  /* 0x000f800004157984 */ /* 0x000f220000000800 */
[----:B------:R-:W-:Y:S01]  /*0790*/  IADD3 R16, PT, PT, R16, 0x1, RZ ;  /* 0x0000000110107810 */ /* 0x000fe20007ffe0ff */
[----:B------:R-:W-:Y:S03]  /*07a0*/  BAR.SYNC.DEFER_BLOCKING 0x0 ;  /* 0x0000000000007b1d */ /* 0x000fe60000010000 */
[----:B------:R-:W-:Y:S01]  /*07b0*/  ISETP.NE.AND P1, PT, R16, RZ, PT ;  /* 0x000000ff1000720c */ /* 0x000fe20003f25270 */
[----:B0-----:R-:W-:-:S04]  /*07c0*/  FFMA R15, R15, R12, R14 ;  /* 0x0000000c0f0f7223 */ /* 0x001fc8000000000e */
[----:B-1----:R-:W-:-:S04]  /*07d0*/  FFMA R8, R8, R25, R15 ;  /* 0x0000001908087223 */ /* 0x002fc8000000000f */
[----:B--2---:R-:W-:-:S04]  /*07e0*/  FFMA R9, R9, R24, R8 ;  /* 0x0000001809097223 */ /* 0x004fc80000000008 */
[----:B---3--:R-:W-:-:S04]  /*07f0*/  FFMA R10, R10, R13, R9 ;  /* 0x0000000d0a0a7223 */ /* 0x008fc80000000009 */
[----:B----4-:R-:W-:Y:S01]  /*0800*/  FFMA R21, R11, R21, R10 ;  /* 0x000000150b157223 */ /* 0x010fe2000000000a */
[----:B------:R-:W-:-:S04]  /*0810*/  IADD3 R18, PT, PT, R18, 0x20, RZ ;  /* 0x0000002012127810 */ /* 0x000fc80007ffe0ff */
[----:B------:R0:W-:Y:S01]  /*0820*/  @P0 STG.E desc[UR6][R22.64], R21 ;  /* 0x0000001516000986 */ /* 0x0001e2000c101906 */
[----:B------:R-:W-:Y:S02]  /*0830*/  IADD3 R17, PT, PT, R17, 0x20, RZ ;  /* 0x0000002011117810 */ /* 0x000fe40007ffe0ff */
[----:B------:R-:W-:Y:S02]  /*0840*/  IADD3 R6, PT, PT, R6, 0x20, RZ ;  /* 0x0000002006067810 */ /* 0x000fe40007ffe0ff */
[----:B------:R-:W-:Y:S01]  /*0850*/  LEA R7, R0, R7, 0x5 ;  /* 0x0000000700077211 */ /* 0x000fe200078e28ff */
[----:B------:R-:W-:Y:S06]  /*0860*/  @P1 BRA `(.L_x_0) ;  /* 0xfffffff800801947 */ /* 0x000fec000383ffff */
[----:B------:R-:W-:Y:S05]  /*0870*/  EXIT ;  /* 0x000000000000794d */ /* 0x000fea0003800000 */
.L_x_1:
[----:B------:R-:W-:-:S00]  /*0880*/  BRA `(.L_x_1) ;  /* 0xfffffffc00fc7947 */ /* 0x000fc0000383ffff */
[----:B------:R-:W-:-:S00]  /*0890*/  NOP ;  /* 0x0000000000007918 */ /* 0x000fc00000000000 */
        /* <DEDUP_REMOVED lines=14> */
.L_x_7:


//--------------------- .text._Z31matrixMulKernel_1thread1elementiiiPKfS0_Pf --------------------------
	.section	.text._Z31matrixMulKernel_1thread1elementiiiPKfS0_Pf,"ax",@progbits
	.align	128
        .global         _Z31matrixMulKernel_1thread1elementiiiPKfS0_Pf
        .type           _Z31matrixMulKernel_1thread1elementiiiPKfS0_Pf,@function
        .size           _Z31matrixMulKernel_1thread1elementiiiPKfS0_Pf,(.L_x_8 - _Z31matrixMulKernel_1thread1elementiiiPKfS0_Pf)
        .other          _Z31matrixMulKernel_1thread1elementiiiPKfS0_Pf,@"STO_CUDA_ENTRY STV_DEFAULT"
_Z31matrixMulKernel_1thread1elementiiiPKfS0_Pf:
.text._Z31matrixMulKernel_1thread1elementiiiPKfS0_Pf:
[----:B------:R-:W-:Y:S01]  /*0000*/  LDC R1, c[0x0][0x37c] ;  /* 0x0000df00ff017b82 */ /* 0x000fe20000000800 */
[----:B------:R-:W0:Y:S07]  /*0010*/  S2R R7, SR_TID.X ;  /* 0x0000000000077919 */ /* 0x000e2e0000002100 */
[----:B------:R-:W1:Y:S01]  /*0020*/  S2UR UR4, SR_CTAID.X ;  /* 0x00000000000479c3 */ /* 0x000e620000002500 */
[----:B------:R-:W2:Y:S01]  /*0030*/  LDCU UR7, c[0x0][0x380] ;  /* 0x00007000ff0777ac */ /* 0x000ea20008000800 */
[----:B------:R-:W3:Y:S06]  /*0040*/  S2R R5, SR_TID.Y ;  /* 0x0000000000057919 */ /* 0x000eec0000002200 */
[----:B------:R-:W3:Y:S01]  /*0050*/  LDC R2, c[0x0][0x364] ;  /* 0x0000d900ff027b82 */ /* 0x000ee20000000800 */
[----:B------:R-:W1:Y:S07]  /*0060*/  LDCU UR5, c[0x0][0x360] ;  /* 0x00006c00ff0577ac */ /* 0x000e6e0008000800 */
[----:B------:R-:W3:Y:S08]  /*0070*/  S2UR UR6, SR_CTAID.Y ;  /* 0x00000000000679c3 */ /* 0x000ef00000002600 */
[----:B------:R-:W4:Y:S01]  /*0080*/  LDC R0, c[0x0][0x388] ;  /* 0x0000e200ff007b82 */ /* 0x000f220000000800 */
[----:B-1----:R-:W-:-:S06]  /*0090*/  UIMAD UR4, UR4, UR5, URZ ;  /* 0x00000005040472a4 */ /* 0x002fcc000f8e02ff */
[----:B0-----:R-:W-:Y:S01]  /*00a0*/  IADD3 R3, PT, PT, R7, UR4, RZ ;  /* 0x0000000407037c10 */ /* 0x001fe2000fffe0ff */
[----:B---3--:R-:W-:-:S03]  /*00b0*/  IMAD R2, R2, UR6, R5 ;  /* 0x0000000602027c24 */ /* 0x008fc6000f8e0205 */
[----:B----4-:R-:W-:-:S04]  /*00c0*/  ISETP.GE.U32.AND P0, PT, R3, R0, PT ;  /* 0x000000000300720c */ /* 0x010fc80003f06070 */
[----:B--2---:R-:W-:-:S13]  /*00d0*/  ISETP.GE.U32.OR P0, PT, R2, UR7, P0 ;  /* 0x0000000702007c0c */ /* 0x004fda0008706470 */
[----:B------:R-:W-:Y:S05]  /*00e0*/  @P0 EXIT ;  /* 0x000000000000094d */ /* 0x000fea0003800000 */
[----:B------:R-:W0:Y:S01]  /*00f0*/  LDC R5, c[0x0][0x384] ;  /* 0x0000e100ff057b82 */ /* 0x000e220000000800 */
[----:B------:R-:W1:Y:S01]  /*0100*/  LDCU.64 UR6, c[0x0][0x358] ;  /* 0x00006b00ff0677ac */ /* 0x000e620008000a00 */
[----:B------:R-:W-:Y:S01]  /*0110*/  HFMA2 R12, -RZ, RZ, 0, 0 ;  /* 0x00000000ff0c7431 */ /* 0x000fe200000001ff */
[----:B0-----:R-:W-:-:S13]  /*0120*/  ISETP.NE.AND P0, PT, R5, RZ, PT ;  /* 0x000000ff0500720c */ /* 0x001fda0003f05270 */
[----:B-1----:R-:W-:Y:S05]  /*0130*/  @!P0 BRA `(.L_x_2) ;  /* 0x0000000800448947 */ /* 0x002fea0003800000 */
[C---:B------:R-:W-:Y:S02]  /*0140*/  ISETP.GE.U32.AND P1, PT, R5.reuse, 0x8, PT ;  /* 0x000000080500780c */ /* 0x040fe40003f26070 */
[----:B------:R-:W-:Y:S02]  /*0150*/  LOP3.LUT R4, R5, 0x7, RZ, 0xc0, !PT ;  /* 0x0000000705047812 */ /* 0x000fe400078ec0ff */
[----:B------:R-:W-:Y:S02]  /*0160*/  MOV R12, RZ ;  /* 0x000000ff000c7202 */ /* 0x000fe40000000f00 */
[----:B------:R-:W-:Y:S02]  /*0170*/  ISETP.NE.AND P0, PT, R4, RZ, PT ;  /* 0x000000ff0400720c */ /* 0x000fe40003f05270 */
[----:B------:R-:W-:-:S05]  /*0180*/  MOV R6, RZ ;  /* 0x000000ff00067202 */ /* 0x000fca0000000f00 */
[----:B------:R-:W-:Y:S06]  /*0190*/  @!P1 BRA `(.L_x_3) ;  /* 0x0000000400249947 */ /* 0x000fec0003800000 */
[----:B------:R-:W-:Y:S01]  /*01a0*/  LOP3.LUT R6, R5, 0xfffffff8, RZ, 0xc0, !PT ;  /* 0xfffffff805067812 */ /* 0x000fe200078ec0ff */
[C---:B------:R-:W-:Y:S01]  /*01b0*/  IMAD R11, R0.reuse, 0x3, R3 ;  /* 0x00000003000b7824 */ /* 0x040fe200078e0203 */
[C---:B------:R-:W-:Y:S01]  /*01c0*/  IADD3 R7, PT, PT, R0.reuse, UR4, R7 ;  /* 0x0000000400077c10 */ /* 0x040fe2000fffe007 */
[C-C-:B------:R-:W-:Y:S01]  /*01d0*/  IMAD R15, R0.reuse, 0x5, R3.reuse ;  /* 0x00000005000f7824 */ /* 0x140fe200078e0203 */
[CC--:B------:R-:W-:Y:S01]  /*01e0*/  LEA R9, R0.reuse, R3.reuse, 0x1 ;  /* 0x0000000300097211 */ /* 0x0c0fe200078e08ff */
[C-C-:B------:R-:W-:Y:S01]  /*01f0*/  IMAD R25, R0.reuse, 0x6, R3.reuse ;  /* 0x0000000600197824 */ /* 0x140fe200078e0203 */
[C---:B------:R-:W-:Y:S01]  /*0200*/  LEA R13, R0.reuse, R3, 0x2 ;  /* 0x00000003000d7211 */ /* 0x040fe200078e10ff */
[----:B------:R-:W-:Y:S01]  /*0210*/  IMAD R27, R0, 0x7, R3 ;  /* 0x00000007001b7824 */ /* 0x000fe200078e0203 */
[----:B------:R-:W-:Y:S01]  /*0220*/  MOV R12, RZ ;  /* 0x000000ff000c7202 */ /* 0x000fe20000000f00 */
[----:B------:R-:W-:Y:S01]  /*0230*/  IMAD R8, R2, R5, 0x3 ;  /* 0x0000000302087424 */ /* 0x000fe200078e0205 */
[----:B------:R-:W-:-:S02]  /*0240*/  MOV R29, R3 ;  /* 0x00000003001d7202 */ /* 0x000fc40000000f00 */
[----:B------:R-:W-:-:S07]  /*0250*/  IADD3 R10, PT, PT, -R6, RZ, RZ ;  /* 0x000000ff060a7210 */ /* 0x000fce0007ffe1ff */
.L_x_4:
[----:B------:R-:W0:Y:S01]  /*0260*/  LDC.64 R20, c[0x0][0x390] ;  /* 0x0000e400ff147b82 */ /* 0x000e220000000a00 */
[----:B------:R-:W-:-:S07]  /*0270*/  IADD3 R23, PT, PT, R8, -0x3, RZ ;  /* 0xfffffffd08177810 */ /* 0x000fce0007ffe0ff */
[----:B------:R-:W1:Y:S01]  /*0280*/  LDC.64 R16, c[0x0][0x398] ;  /* 0x0000e600ff107b82 */ /* 0x000e620000000a00 */
[----:B0-----:R-:W-:-:S06]  /*0290*/  IMAD.WIDE.U32 R22, R23, 0x4, R20 ;  /* 0x0000000417167825 */ /* 0x001fcc00078e0014 */
[----:B------:R-:W2:Y:S01]  /*02a0*/  LDG.E R23, desc[UR6][R22.64] ;  /* 0x0000000616177981 */ /* 0x000ea2000c1e1900 */
[----:B-1----:R-:W-:-:S06]  /*02b0*/  IMAD.WIDE.U32 R18, R29, 0x4, R16 ;  /* 0x000000041d127825 */ /* 0x002fcc00078e0010 */
[----:B------:R-:W2:Y:S01]  /*02c0*/  LDG.E R18, desc[UR6][R18.64] ;  /* 0x0000000612127981 */ /* 0x000ea2000c1e1900 */
[C---:B------:R-:W-:Y:S02]  /*02d0*/  IADD3 R14, PT, PT, R8.reuse, -0x2, RZ ;  /* 0xfffffffe080e7810 */ /* 0x040fe40007ffe0ff */
[----:B------:R-:W-:Y:S01]  /*02e0*/  IADD3 R24, PT, PT, R8, -0x1, RZ ;  /* 0xffffffff08187810 */ /* 0x000fe20007ffe0ff */
[----:B--2---:R-:W-:Y:S02]  /*02f0*/  FFMA R12, R23, R18, R12 ;  /* 0x00000012170c7223 */ /* 0x004fe4000000000c */
[----:B------:R-:W-:-:S04]  /*0300*/  IMAD.WIDE.U32 R18, R14, 0x4, R20 ;  /* 0x000000040e127825 */ /* 0x000fc800078e0014 */
[----:B------:R-:W-:Y:S01]  /*0310*/  IMAD.WIDE.U32 R22, R7, 0x4, R16 ;  /* 0x0000000407167825 */ /* 0x000fe200078e0010 */
[----:B------:R0:W2:Y:S04]  /*0320*/  LDG.E R14, desc[UR6][R18.64] ;  /* 0x00000006120e7981 */ /* 0x0000a8000c1e1900 */
[----:B------:R1:W2:Y:S01]  /*0330*/  LDG.E R26, desc[UR6][R22.64] ;  /* 0x00000006161a7981 */ /* 0x0002a2000c1e1900 */
[----:B0-----:R-:W-:-:S04]  /*0340*/  IMAD.WIDE.U32 R18, R24, 0x4, R20 ;  /* 0x0000000418127825 */ /* 0x001fc800078e0014 */
[----:B-1----:R-:W-:Y:S01]  /*0350*/  IMAD.WIDE.U32 R22, R9, 0x4, R16 ;  /* 0x0000000409167825 */ /* 0x002fe200078e0010 */
[----:B------:R0:W3:Y:S04]  /*0360*/  LDG.E R24, desc[UR6][R18.64] ;  /* 0x0000000612187981 */ /* 0x0000e8000c1e1900 */
[----:B------:R1:W3:Y:S01]  /*0370*/  LDG.E R28, desc[UR6][R22.64] ;  /* 0x00000006161c7981 */ /* 0x0002e2000c1e1900 */
[----:B0-----:R-:W-:-:S04]  /*0380*/  IMAD.WIDE.U32 R18, R8, 0x4, R20 ;  /* 0x0000000408127825 */ /* 0x001fc800078e0014 */
[----:B-1----:R-:W-:-:S04]  /*0390*/  IMAD.WIDE.U32 R22, R11, 0x4, R16 ;  /* 0x000000040b167825 */ /* 0x002fc800078e0010 */
[----:B--2---:R-:W-:Y:S02]  /*03a0*/  FFMA R12, R14, R26, R12 ;  /* 0x0000001a0e0c7223 */ /* 0x004fe4000000000c */
[----:B------:R-:W2:Y:S04]  /*03b0*/  LDG.E R14, desc[UR6][R18.64] ;  /* 0x00000006120e7981 */ /* 0x000ea8000c1e1900 */
[----:B------:R0:W2:Y:S01]  /*03c0*/  LDG.E R26, desc[UR6][R22.64] ;  /* 0x00000006161a7981 */ /* 0x0000a2000c1e1900 */
[----:B---3--:R-:W-:Y:S01]  /*03d0*/  FFMA R12, R24, R28, R12 ;  /* 0x0000001c180c7223 */ /* 0x008fe2000000000c */
[----:B------:R-:W-:Y:S01]  /*03e0*/  IADD3 R24, PT, PT, R8, 0x1, RZ ;  /* 0x0000000108187810 */ /* 0x000fe20007ffe0ff */
[----:B0-----:R-:W-:-:S04]  /*03f0*/  IMAD.WIDE.U32 R22, R13, 0x4, R16 ;  /* 0x000000040d167825 */ /* 0x001fc800078e0010 */
[----:B------:R-:W-:Y:S01]  /*0400*/  IMAD.WIDE.U32 R18, R24, 0x4, R20 ;  /* 0x0000000418127825 */ /* 0x000fe200078e0014 */
[----:B------:R-:W3:Y:S04]  /*0410*/  LDG.E R28, desc[UR6][R22.64] ;  /* 0x00000006161c7981 */ /* 0x000ee8000c1e1900 */
[----:B------:R0:W3:Y:S01]  /*0420*/  LDG.E R24, desc[UR6][R18.64] ;  /* 0x0000000612187981 */ /* 0x0000e2000c1e1900 */
[----:B--2---:R-:W-:Y:S01]  /*0430*/  FFMA R12, R14, R26, R12 ;  /* 0x0000001a0e0c7223 */ /* 0x004fe2000000000c */
[C---:B------:R-:W-:Y:S02]  /*0440*/  IADD3 R26, PT, PT, R8.reuse, 0x3, RZ ;  /* 0x00000003081a7810 */ /* 0x040fe40007ffe0ff */
[----:B------:R-:W-:-:S03]  /*0450*/  IADD3 R14, PT, PT, R8, 0x2, RZ ;  /* 0x00000002080e7810 */ /* 0x000fc60007ffe0ff */
[----:B0-----:R-:W-:Y:S01]  /*0460*/  IMAD.WIDE.U32 R18, R26, 0x4, R20 ;  /* 0x000000041a127825 */ /* 0x001fe200078e0014 */
[----:B------:R-:W-:-:S03]  /*0470*/  IADD3 R26, PT, PT, R8, 0x4, RZ ;  /* 0x00000004081a7810 */ /* 0x000fc60007ffe0ff */
[--C-:B------:R-:W-:Y:S02]  /*0480*/  IMAD.WIDE.U32 R22, R14, 0x4, R20.reuse ;  /* 0x000000040e167825 */ /* 0x100fe400078e0014 */
[----:B------:R0:W2:Y:S02]  /*0490*/  LDG.E R14, desc[UR6][R18.64] ;  /* 0x00000006120e7981 */ /* 0x0000a4000c1e1900 */
[----:B------:R-:W-:-:S04]  /*04a0*/  IMAD.WIDE.U32 R20, R26, 0x4, R20 ;  /* 0x000000041a147825 */ /* 0x000fc800078e0014 */
[----:B---3--:R-:W-:Y:S02]  /*04b0*/  FFMA R12, R24, R28, R12 ;  /* 0x0000001c180c7223 */ /* 0x008fe4000000000c */
[----:B------:R-:W3:Y:S01]  /*04c0*/  LDG.E R21, desc[UR6][R20.64] ;  /* 0x0000000614157981 */ /* 0x000ee2000c1e1900 */
[----:B0-----:R-:W-:-:S03]  /*04d0*/  IMAD.WIDE.U32 R18, R15, 0x4, R16 ;  /* 0x000000040f127825 */ /* 0x001fc600078e0010 */
[----:B------:R0:W4:Y:S04]  /*04e0*/  LDG.E R24, desc[UR6][R22.64] ;  /* 0x0000000616187981 */ /* 0x000128000c1e1900 */
[----:B------:R-:W4:Y:S01]  /*04f0*/  LDG.E R26, desc[UR6][R18.64] ;  /* 0x00000006121a7981 */ /* 0x000f22000c1e1900 */
[----:B0-----:R-:W-:-:S04]  /*0500*/  IMAD.WIDE.U32 R22, R25, 0x4, R16 ;  /* 0x0000000419167825 */ /* 0x001fc800078e0010 */
[----:B------:R-:W-:Y:S01]  /*0510*/  IMAD.WIDE.U32 R16, R27, 0x4, R16 ;  /* 0x000000041b107825 */ /* 0x000fe200078e0010 */
[----:B------:R-:W2:Y:S05]  /*0520*/  LDG.E R28, desc[UR6][R22.64] ;  /* 0x00000006161c7981 */ /* 0x000eaa000c1e1900 */
[----:B------:R-:W3:Y:S01]  /*0530*/  LDG.E R16, desc[UR6][R16.64] ;  /* 0x0000000610107981 */ /* 0x000ee2000c1e1900 */
[----:B------:R-:W-:-:S04]  /*0540*/  IADD3 R10, PT, PT, R10, 0x8, RZ ;  /* 0x000000080a0a7810 */ /* 0x000fc80007ffe0ff */
[----:B------:R-:W-:Y:S02]  /*0550*/  ISETP.NE.AND P1, PT, R10, RZ, PT ;  /* 0x000000ff0a00720c */ /* 0x000fe40003f25270 */
[----:B------:R-:W-:Y:S02]  /*0560*/  IADD3 R8, PT, PT, R8, 0x8, RZ ;  /* 0x0000000808087810 */ /* 0x000fe40007ffe0ff */
[C---:B------:R-:W-:Y:S02]  /*0570*/  LEA R7, R0.reuse, R7, 0x3 ;  /* 0x0000000700077211 */ /* 0x040fe400078e18ff */
[C---:B------:R-:W-:Y:S02]  /*0580*/  LEA R9, R0.reuse, R9, 0x3 ;  /* 0x0000000900097211 */ /* 0x040fe400078e18ff */
[C---:B------:R-:W-:Y:S02]  /*0590*/  LEA R11, R0.reuse, R11, 0x3 ;  /* 0x0000000b000b7211 */ /* 0x040fe400078e18ff */
[----:B------:R-:W-:-:S02]  /*05a0*/  LEA R13, R0, R13, 0x3 ;  /* 0x0000000d000d7211 */ /* 0x000fc400078e18ff */
[C---:B------:R-:W-:Y:S02]  /*05b0*/  LEA R15, R0.reuse, R15, 0x3 ;  /* 0x0000000f000f7211 */ /* 0x040fe400078e18ff */
[C---:B------:R-:W-:Y:S02]  /*05c0*/  LEA R25, R0.reuse, R25, 0x3 ;  /* 0x0000001900197211 */ /* 0x040fe400078e18ff */
[C---:B------:R-:W-:Y:S02]  /*05d0*/  LEA R27, R0.reuse, R27, 0x3 ;  /* 0x0000001b001b7211 */ /* 0x040fe400078e18ff */
[----:B------:R-:W-:Y:S01]  /*05e0*/  LEA R29, R0, R29, 0x3 ;  /* 0x0000001d001d7211 */ /* 0x000fe200078e18ff */
[----:B----4-:R-:W-:-:S04]  /*05f0*/  FFMA R12, R24, R26, R12 ;  /* 0x0000001a180c7223 */ /* 0x010fc8000000000c */
[----:B--2---:R-:W-:-:S04]  /*0600*/  FFMA R12, R14, R28, R12 ;  /* 0x0000001c0e0c7223 */ /* 0x004fc8000000000c */
[----:B---3--:R-:W-:Y:S01]  /*0610*/  FFMA R12, R21, R16, R12 ;  /* 0x00000010150c7223 */ /* 0x008fe2000000000c */
[----:B------:R-:W-:Y:S06]  /*0620*/  @P1 BRA `(.L_x_4) ;  /* 0xfffffffc000c1947 */ /* 0x000fec000383ffff */
.L_x_3:
[----:B------:R-:W-:Y:S05]  /*0630*/  @!P0 BRA `(.L_x_2) ;  /* 0x0000000400048947 */ /* 0x000fea0003800000 */
[----:B------:R-:W-:Y:S02]  /*0640*/  ISETP.GE.U32.AND P0, PT, R4, 0x4, PT ;  /* 0x000000040400780c */ /* 0x000fe40003f06070 */
[----:B------:R-:W-:-:S04]  /*0650*/  LOP3.LUT R13, R5, 0x3, RZ, 0xc0, !PT ;  /* 0x00000003050d7812 */ /* 0x000fc800078ec0ff */
[----:B------:R-:W-:-:S07]  /*0660*/  ISETP.NE.AND P1, PT, R13, RZ, PT ;  /* 0x000000ff0d00720c */ /* 0x000fce0003f25270 */
[----:B------:R-:W-:Y:S06]  /*0670*/  @!P0 BRA `(.L_x_5) ;  /* 0x00000000007c8947 */ /* 0x000fec0003800000 */
[----:B------:R-:W0:Y:S01]  /*0680*/  LDC.64 R8, c[0x0][0x398] ;  /* 0x0000e600ff087b82 */ /* 0x000e220000000a00 */
[----:B------:R-:W-:Y:S02]  /*0690*/  IMAD R15, R2, R5, R6 ;  /* 0x00000005020f7224 */ /* 0x000fe400078e0206 */
[----:B------:R-:W-:-:S03]  /*06a0*/  IMAD R17, R6, R0, R3 ;  /* 0x0000000006117224 */ /* 0x000fc600078e0203 */
[C---:B------:R-:W-:Y:S02]  /*06b0*/  IADD3 R23, PT, PT, R15.reuse, 0x1, RZ ;  /* 0x000000010f177810 */ /* 0x040fe40007ffe0ff */
[----:B------:R-:W1:Y:S01]  /*06c0*/  LDC.64 R10, c[0x0][0x390] ;  /* 0x0000e400ff0a7b82 */ /* 0x000e620000000a00 */
[C---:B------:R-:W-:Y:S02]  /*06d0*/  IADD3 R27, PT, PT, R15.reuse, 0x2, RZ ;  /* 0x000000020f1b7810 */ /* 0x040fe40007ffe0ff */
[----:B------:R-:W-:Y:S01]  /*06e0*/  IADD3 R4, PT, PT, R15, 0x3, RZ ;  /* 0x000000030f047810 */ /* 0x000fe20007ffe0ff */
[C---:B0-----:R-:W-:Y:S01]  /*06f0*/  IMAD.WIDE.U32 R20, R17.reuse, 0x4, R8 ;  /* 0x0000000411147825 */ /* 0x041fe200078e0008 */
[----:B------:R-:W-:-:S04]  /*0700*/  IADD3 R17, PT, PT, R17, R0, RZ ;  /* 0x0000000011117210 */ /* 0x000fc80007ffe0ff */
[-C--:B------:R-:W-:Y:S01]  /*0710*/  IADD3 R29, PT, PT, R17, R0.reuse, RZ ;  /* 0x00000000111d7210 */ /* 0x080fe20007ffe0ff */
[--C-:B-1----:R-:W-:Y:S01]  /*0720*/  IMAD.WIDE.U32 R24, R15, 0x4, R10.reuse ;  /* 0x000000040f187825 */ /* 0x102fe200078e000a */
[----:B------:R-:W2:Y:S03]  /*0730*/  LDG.E R20, desc[UR6][R20.64] ;  /* 0x0000000614147981 */ /* 0x000ea6000c1e1900 */
[----:B------:R-:W-:Y:S01]  /*0740*/  IMAD.WIDE.U32 R22, R23, 0x4, R10 ;  /* 0x0000000417167825 */ /* 0x000fe200078e000a */
[----:B------:R-:W2:Y:S03]  /*0750*/  LDG.E R7, desc[UR6][R24.64] ;  /* 0x0000000618077981 */ /* 0x000ea6000c1e1900 */
[----:B------:R-:W-:Y:S02]  /*0760*/  IMAD.WIDE.U32 R18, R17, 0x4, R8 ;  /* 0x0000000411127825 */ /* 0x000fe400078e0008 */
[----:B------:R-:W3:Y:S02]  /*0770*/  LDG.E R22, desc[UR6][R22.64] ;  /* 0x0000000616167981 */ /* 0x000ee4000c1e1900 */
[----:B------:R-:W-:Y:S01]  /*0780*/  IMAD.WIDE.U32 R14, R27, 0x4, R10 ;  /* 0x000000041b0e7825 */ /* 0x000fe200078e000a */
[C---:B------:R-:W-:Y:S01]  /*0790*/  IADD3 R27, PT, PT, R29.reuse, R0, RZ ;  /* 0x000000001d1b7210 */ /* 0x040fe20007ffe0ff */
[----:B------:R-:W3:Y:S02]  /*07a0*/  LDG.E R19, desc[UR6][R18.64] ;  /* 0x0000000612137981 */ /* 0x000ee4000c1e1900 */
[----:B------:R-:W-:-:S02]  /*07b0*/  IMAD.WIDE.U32 R16, R29, 0x4, R8 ;  /* 0x000000041d107825 */ /* 0x000fc400078e0008 */
[----:B------:R-:W4:Y:S02]  /*07c0*/  LDG.E R14, desc[UR6][R14.64] ;  /* 0x000000060e0e7981 */ /* 0x000f24000c1e1900 */
[----:B------:R-:W-:Y:S02]  /*07d0*/  IMAD.WIDE.U32 R10, R4, 0x4, R10 ;  /* 0x00000004040a7825 */ /* 0x000fe400078e000a */
[----:B------:R-:W4:Y:S02]  /*07e0*/  LDG.E R16, desc[UR6][R16.64] ;  /* 0x0000000610107981 */ /* 0x000f24000c1e1900 */
[----:B------:R-:W-:Y:S02]  /*07f0*/  IMAD.WIDE.U32 R8, R27, 0x4, R8 ;  /* 0x000000041b087825 */ /* 0x000fe400078e0008 */
[----:B------:R-:W5:Y:S04]  /*0800*/  LDG.E R10, desc[UR6][R10.64] ;  /* 0x000000060a0a7981 */ /* 0x000f68000c1e1900 */
[----:B------:R-:W5:Y:S01]  /*0810*/  LDG.E R8, desc[UR6][R8.64] ;  /* 0x0000000608087981 */ /* 0x000f62000c1e1900 */
[----:B------:R-:W-:Y:S01]  /*0820*/  IADD3 R6, PT, PT, R6, 0x4, RZ ;  /* 0x0000000406067810 */ /* 0x000fe20007ffe0ff */
[----:B--2---:R-:W-:-:S04]  /*0830*/  FFMA R7, R7, R20, R12 ;  /* 0x0000001407077223 */ /* 0x004fc8000000000c */
[----:B---3--:R-:W-:-:S04]  /*0840*/  FFMA R7, R22, R19, R7 ;  /* 0x0000001316077223 */ /* 0x008fc80000000007 */
[----:B----4-:R-:W-:-:S04]  /*0850*/  FFMA R7, R14, R16, R7 ;  /* 0x000000100e077223 */ /* 0x010fc80000000007 */
[----:B-----5:R-:W-:-:S07]  /*0860*/  FFMA R12, R10, R8, R7 ;  /* 0x000000080a0c7223 */ /* 0x020fce0000000007 */
.L_x_5:
[----:B------:R-:W-:Y:S05]  /*0870*/  @!P1 BRA `(.L_x_2) ;  /* 0x0000000000749947 */ /* 0x000fea0003800000 */
[----:B------:R-:W0:Y:S01]  /*0880*/  LDC.64 R8, c[0x0][0x398] ;  /* 0x0000e600ff087b82 */ /* 0x000e220000000a00 */
[----:B------:R-:W-:Y:S02]  /*0890*/  ISETP.NE.AND P0, PT, R13, 0x1, PT ;  /* 0x000000010d00780c */ /* 0x000fe40003f05270 */
[----:B------:R-:W-:-:S04]  /*08a0*/  LOP3.LUT R4, R5, 0x1, RZ, 0xc0, !PT ;  /* 0x0000000105047812 */ /* 0x000fc800078ec0ff */
[----:B------:R-:W-:Y:S01]  /*08b0*/  ISETP.NE.U32.AND P1, PT, R4, 0x1, PT ;  /* 0x000000010400780c */ /* 0x000fe20003f25070 */
[----:B------:R-:W1:Y:S06]  /*08c0*/  LDC.64 R18, c[0x0][0x390] ;  /* 0x0000e400ff127b82 */ /* 0x000e6c0000000a00 */
[----:B------:R-:W-:Y:S02]  /*08d0*/  @P0 IMAD R7, R2, R5, R6 ;  /* 0x0000000502070224 */ /* 0x000fe400078e0206 */
[----:B------:R-:W2:Y:S01]  /*08e0*/  LDC.64 R10, c[0x0][0x390] ;  /* 0x0000e400ff0a7b82 */ /* 0x000ea20000000a00 */
[C---:B------:R-:W-:Y:S01]  /*08f0*/  @P0 IMAD R17, R6.reuse, R0, R3 ;  /* 0x0000000006110224 */ /* 0x040fe200078e0203 */
[----:B------:R-:W-:-:S02]  /*0900*/  @P0 IADD3 R6, PT, PT, R6, 0x2, RZ ;  /* 0x0000000206060810 */ /* 0x000fc40007ffe0ff */
[----:B------:R-:W-:Y:S02]  /*0910*/  @P0 IADD3 R13, PT, PT, R7, 0x1, RZ ;  /* 0x00000001070d0810 */ /* 0x000fe40007ffe0ff */
[C---:B------:R-:W-:Y:S02]  /*0920*/  @P0 IADD3 R23, PT, PT, R17.reuse, R0, RZ ;  /* 0x0000000011170210 */ /* 0x040fe40007ffe0ff */
[----:B------:R-:W3:Y:S01]  /*0930*/  LDC.64 R14, c[0x0][0x398] ;  /* 0x0000e600ff0e7b82 */ /* 0x000ee20000000a00 */
[----:B0-----:R-:W-:-:S04]  /*0940*/  @P0 IMAD.WIDE.U32 R16, R17, 0x4, R8 ;  /* 0x0000000411100825 */ /* 0x001fc800078e0008 */
[----:B------:R-:W-:Y:S02]  /*0950*/  @P0 IMAD.WIDE.U32 R8, R23, 0x4, R8 ;  /* 0x0000000417080825 */ /* 0x000fe400078e0008 */
[----:B------:R-:W4:Y:S02]  /*0960*/  @P0 LDG.E R16, desc[UR6][R16.64] ;  /* 0x0000000610100981 */ /* 0x000f24000c1e1900 */
[--C-:B-1----:R-:W-:Y:S02]  /*0970*/  @P0 IMAD.WIDE.U32 R20, R7, 0x4, R18.reuse ;  /* 0x0000000407140825 */ /* 0x102fe400078e0012 */
[----:B------:R-:W5:Y:S02]  /*0980*/  @P0 LDG.E R8, desc[UR6][R8.64] ;  /* 0x0000000608080981 */ /* 0x000f64000c1e1900 */
[----:B------:R-:W-:Y:S02]  /*0990*/  @P0 IMAD.WIDE.U32 R18, R13, 0x4, R18 ;  /* 0x000000040d120825 */ /* 0x000fe400078e0012 */
[----:B------:R-:W4:Y:S02]  /*09a0*/  @P0 LDG.E R7, desc[UR6][R20.64] ;  /* 0x0000000614070981 */ /* 0x000f24000c1e1900 */
[----:B------:R-:W-:-:S02]  /*09b0*/  @!P1 IMAD R5, R2, R5, R6 ;  /* 0x0000000502059224 */ /* 0x000fc400078e0206 */
[----:B------:R-:W-:Y:S01]  /*09c0*/  @!P1 IMAD R13, R6, R0, R3 ;  /* 0x00000000060d9224 */ /* 0x000fe200078e0203 */
[----:B------:R-:W5:Y:S01]  /*09d0*/  @P0 LDG.E R18, desc[UR6][R18.64] ;  /* 0x0000000612120981 */ /* 0x000f62000c1e1900 */
[----:B--2---:R-:W-:-:S04]  /*09e0*/  @!P1 IMAD.WIDE.U32 R10, R5, 0x4, R10 ;  /* 0x00000004050a9825 */ /* 0x004fc800078e000a */
[----:B---3--:R-:W-:Y:S02]  /*09f0*/  @!P1 IMAD.WIDE.U32 R14, R13, 0x4, R14 ;  /* 0x000000040d0e9825 */ /* 0x008fe400078e000e */
[----:B------:R-:W2:Y:S04]  /*0a00*/  @!P1 LDG.E R11, desc[UR6][R10.64] ;  /* 0x000000060a0b9981 */ /* 0x000ea8000c1e1900 */
[----:B------:R-:W2:Y:S01]  /*0a10*/  @!P1 LDG.E R14, desc[UR6][R14.64] ;  /* 0x000000060e0e9981 */ /* 0x000ea2000c1e1900 */
[----:B----4-:R-:W-:-:S04]  /*0a20*/  @P0 FFMA R7, R7, R16, R12 ;  /* 0x0000001007070223 */ /* 0x010fc8000000000c */
[----:B-----5:R-:W-:-:S04]  /*0a30*/  @P0 FFMA R12, R18, R8, R7 ;  /* 0x00000008120c0223 */ /* 0x020fc80000000007 */
[----:B--2---:R-:W-:-:S07]  /*0a40*/  @!P1 FFMA R12, R11, R14, R12 ;  /* 0x0000000e0b0c9223 */ /* 0x004fce000000000c */
.L_x_2:
[----:B------:R-:W0:Y:S01]  /*0a50*/  LDC.64 R4, c[0x0][0x3a0] ;  /* 0x0000e800ff047b82 */ /* 0x000e220000000a00 */
[----:B------:R-:W-:-:S04]  /*0a60*/  IMAD R3, R2, R0, R3 ;  /* 0x0000000002037224 */ /* 0x000fc800078e0203 */
[----:B0-----:R-:W-:-:S05]  /*0a70*/  IMAD.WIDE.U32 R2, R3, 0x4, R4 ;  /* 0x0000000403027825 */ /* 0x001fca00078e0004 */
[----:B------:R-:W-:Y:S01]  /*0a80*/  STG.E desc[UR6][R2.64], R12 ;  /* 0x0000000c02007986 */ /* 0x000fe2000c101906 */
[----:B------:R-:W-:Y:S05]  /*0a90*/  EXIT ;  /* 0x000000000000794d */ /* 0x000fea0003800000 */
.L_x_6:
        /* <DEDUP_REMOVED lines=14> */
.L_x_8:


//--------------------- .nv.shared._Z21matrixMulKernel_tilediiiPKfS0_Pfjj --------------------------
	.section	.nv.shared._Z21matrixMulKernel_tilediiiPKfS0_Pfjj,"aw",@nobits
	.sectionflags	@""
	.align	16
	.zero		1024


//--------------------- .nv.shared.reserved.0     --------------------------
	.section	.nv.shared.reserved.0,"aw",@nobits
	.weak		__nv_reservedSMEM_offset_0_alias
	.size		__nv_reservedSMEM_offset_0_alias, 0, 64
	.other		__nv_reservedSMEM_offset_0_alias,@"STO_CUDA_RESERVED_SHARED STV_DEFAULT"
__nv_reservedSMEM_offset_0_alias:
	.zero		0
	.zero		64


//--------------------- .nv.shared._Z31matrixMulKernel_1thread1elementiiiPKfS0_Pf --------------------------
	.section	.nv.shared._Z31matrixMulKernel_1thread1elementiiiPKfS0_Pf,"aw",@nobits
	.sectionflags	@""
	.align	16
	.zero		1024


//--------------------- .nv.constant0._Z21matrixMulKernel_tilediiiPKfS0_Pfjj --------------------------
	.section	.nv.constant0._Z21matrixMulKernel_tilediiiPKfS0_Pfjj,"a",@progbits
	.sectionflags	@""
	.align	4
.nv.constant0._Z21matrixMulKernel_tilediiiPKfS0_Pfjj:
	.zero		944


//--------------------- .nv.constant0._Z31matrixMulKernel_1thread1elementiiiPKfS0_Pf --------------------------
	.section	.nv.constant0._Z31matrixMulKernel_1thread1elementiiiPKfS0_Pf,"a",@progbits
	.sectionflags	@""
	.align	4
.nv.constant0._Z31matrixMulKernel_1thread1elementiiiPKfS0_Pf:
	.zero		936


//--------------------- SYMBOLS --------------------------

	.type		.nv.reservedSmem.offset0,@object
	.size		.nv.reservedSmem.offset0,0x4
	.type		.nv.reservedSmem.cap,@object
	.size		.nv.reservedSmem.cap,0x4
